//
// Generated by NVIDIA NVVM Compiler
//
// Compiler Build ID: CL-36424714
// Cuda compilation tools, release 13.0, V13.0.88
// Based on NVVM 20.0.0
//

.version 9.0
.target sm_100
.address_size 64

	// .globl	_Z9PalindromPi

.visible .entry _Z9PalindromPi(
	.param .u64 .ptr .align 1 _Z9PalindromPi_param_0
)
{
	.reg .pred 	%p<5>;
	.reg .b32 	%r<28>;
	.reg .b64 	%rd<5>;

	ld.param.u64 	%rd1, [_Z9PalindromPi_param_0];
	mov.u32 	%r1, %tid.x;
	setp.eq.s32 	%p1, %r1, 0;
	mov.b32 	%r24, 0;
	@%p1 bra 	$L__BB0_6;
	mul.lo.s32 	%r24, %r1, 10;
	mov.b32 	%r25, 0;
	bra.uni 	$L__BB0_3;
$L__BB0_2:
	setp.eq.s32 	%p4, %r24, %r25;
	@%p4 bra 	$L__BB0_6;
$L__BB0_3:
	add.s32 	%r24, %r25, %r24;
	setp.lt.s32 	%p2, %r24, 1;
	mov.b32 	%r25, 0;
	@%p2 bra 	$L__BB0_2;
	mov.b32 	%r25, 0;
	mov.u32 	%r26, %r24;
$L__BB0_5:
	mul.hi.u32 	%r16, %r26, -858993459;
	shr.u32 	%r10, %r16, 3;
	mul.lo.s32 	%r17, %r10, 10;
	sub.s32 	%r18, %r26, %r17;
	mad.lo.s32 	%r25, %r25, 10, %r18;
	setp.lt.u32 	%p3, %r26, 10;
	mov.u32 	%r26, %r10;
	@%p3 bra 	$L__BB0_2;
	bra.uni 	$L__BB0_5;
$L__BB0_6:
	cvta.to.global.u64 	%rd2, %rd1;
	mov.u32 	%r19, %ctaid.x;
	mov.u32 	%r20, %ntid.x;
	mad.lo.s32 	%r21, %r20, %r19, %r1;
	mul.wide.s32 	%rd3, %r21, 4;
	add.s64 	%rd4, %rd2, %rd3;
	st.global.u32 	[%rd4], %r24;
	ret;

}


// ===== COMPILED SASS (sm_100) =====

	.target	sm_100

	.elftype	@"ET_EXEC"


//--------------------- .note.nv.tkinfo           --------------------------
	.section	.note.nv.tkinfo,"",@"SHT_NOTE"
	.sectionflags	@"SHF_NOTE_NV_TKINFO"
	.tkinfo
        /*0018*/ 	.word	0x00000002
        /*0030*/ 	.string	""
        /*0030*/ 	.string	"ptxas"
        /*0030*/ 	.string	"Cuda compilation tools, release 13.0, V13.0.88"
        /*0030*/ 	.string	"Build cuda_13.0.r13.0/compiler.36424714_0"
        /*0030*/ 	.string	"-arch sm_100 -m 64 "



//--------------------- .note.nv.cuinfo           --------------------------
	.section	.note.nv.cuinfo,"",@"SHT_NOTE"
	.sectionflags	@"SHF_NOTE_NV_CUINFO"
        /*0018*/ 	.short	0x0002
        /*001a*/ 	.short	0x0064
        /*001c*/ 	.short	0x0082
	.zero		2


//--------------------- .nv.info                  --------------------------
	.section	.nv.info,"",@"SHT_CUDA_INFO"
	.align	4


	//----- nvinfo : EIATTR_REGCOUNT
	.align		4
        /*0000*/ 	.byte	0x04, 0x2f
        /*0002*/ 	.short	(.L_1 - .L_0)
	.align		4
.L_0:
        /*0004*/ 	.word	index@(_Z9PalindromPi)
        /*0008*/ 	.word	0x0000000a


	//----- nvinfo : EIATTR_FRAME_SIZE
	.align		4
.L_1:
        /*000c*/ 	.byte	0x04, 0x11
        /*000e*/ 	.short	(.L_3 - .L_2)
	.align		4
.L_2:
        /*0010*/ 	.word	index@(_Z9PalindromPi)
        /*0014*/ 	.word	0x00000000


	//----- nvinfo : EIATTR_MIN_STACK_SIZE
	.align		4
.L_3:
        /*0018*/ 	.byte	0x04, 0x12
        /*001a*/ 	.short	(.L_5 - .L_4)
	.align		4
.L_4:
        /*001c*/ 	.word	index@(_Z9PalindromPi)
        /*0020*/ 	.word	0x00000000
.L_5:


//--------------------- .nv.compat                --------------------------
	.section	.nv.compat,"",@"SHT_CUDA_COMPAT_INFO"
	.align	4
        /*0000*/ 	.byte	0x02, 0x09, 0x00, 0x00, 0x02, 0x02, 0x01, 0x00, 0x02, 0x05, 0x05, 0x00, 0x03, 0x07, 0x01, 0x01
        /*0010*/ 	.byte	0x02, 0x03, 0x00, 0x00, 0x02, 0x06, 0x01, 0x00, 0x04, 0x0b, 0x08, 0x00, 0x09, 0x00, 0x00, 0x00
        /*0020*/ 	.byte	0x00, 0x00, 0x00, 0x00


//--------------------- .nv.info._Z9PalindromPi   --------------------------
	.section	.nv.info._Z9PalindromPi,"",@"SHT_CUDA_INFO"
	.sectionflags	@""
	.align	4


	//----- nvinfo : EIATTR_CUDA_API_VERSION
	.align		4
        /*0000*/ 	.byte	0x04, 0x37
        /*0002*/ 	.short	(.L_7 - .L_6)
.L_6:
        /*0004*/ 	.word	0x00000082


	//----- nvinfo : EIATTR_KPARAM_INFO
	.align		4
.L_7:
        /*0008*/ 	.byte	0x04, 0x17
        /*000a*/ 	.short	(.L_9 - .L_8)
.L_8:
        /*000c*/ 	.word	0x00000000
        /*0010*/ 	.short	0x0000
        /*0012*/ 	.short	0x0000
        /*0014*/ 	.byte	0x00, 0xf5, 0x21, 0x00


	//----- nvinfo : EIATTR_SPARSE_MMA_MASK
	.align		4
.L_9:
        /*0018*/ 	.byte	0x03, 0x50
        /*001a*/ 	.short	0x0000


	//----- nvinfo : EIATTR_MAXREG_COUNT
	.align		4
        /*001c*/ 	.byte	0x03, 0x1b
        /*001e*/ 	.short	0x00ff


	//----- nvinfo : EIATTR_MERCURY_ISA_VERSION
	.align		4
        /*0020*/ 	.byte	0x03, 0x5f
        /*0022*/ 	.short	0x0101


	//----- nvinfo : EIATTR_VRC_CTA_INIT_COUNT
	.align		4
        /*0024*/ 	.byte	0x02, 0x4a
	.zero		1
	.zero		1


	//----- nvinfo : EIATTR_EXIT_INSTR_OFFSETS
	.align		4
        /*0028*/ 	.byte	0x04, 0x1c
        /*002a*/ 	.short	(.L_11 - .L_10)


	//   ....[0]....
.L_10:
        /*002c*/ 	.word	0x00000210


	//----- nvinfo : EIATTR_CRS_STACK_SIZE
	.align		4
.L_11:
        /*0030*/ 	.byte	0x04, 0x1e
        /*0032*/ 	.short	(.L_13 - .L_12)
.L_12:
        /*0034*/ 	.word	0x00000000


	//----- nvinfo : EIATTR_CBANK_PARAM_SIZE
	.align		4
.L_13:
        /*0038*/ 	.byte	0x03, 0x19
        /*003a*/ 	.short	0x0008


	//----- nvinfo : EIATTR_PARAM_CBANK
	.align		4
        /*003c*/ 	.byte	0x04, 0x0a
        /*003e*/ 	.short	(.L_15 - .L_14)
	.align		4
.L_14:
        /*0040*/ 	.word	index@(.nv.constant0._Z9PalindromPi)
        /*0044*/ 	.short	0x0380
        /*0046*/ 	.short	0x0008


	//----- nvinfo : EIATTR_SW_WAR
	.align		4
.L_15:
        /*0048*/ 	.byte	0x04, 0x36
        /*004a*/ 	.short	(.L_17 - .L_16)
.L_16:
        /*004c*/ 	.word	0x00000008
.L_17:


//--------------------- .nv.callgraph             --------------------------
	.section	.nv.callgraph,"",@"SHT_CUDA_CALLGRAPH"
	.align	4
	.sectionentsize	8
	.align		4
        /*0000*/ 	.word	0x00000000
	.align		4
        /*0004*/ 	.word	0xffffffff
	.align		4
        /*0008*/ 	.word	0x00000000
	.align		4
        /*000c*/ 	.word	0xfffffffe
	.align		4
        /*0010*/ 	.word	0x00000000
	.align		4
        /*0014*/ 	.word	0xfffffffd
	.align		4
        /*0018*/ 	.word	0x00000000
	.align		4
        /*001c*/ 	.word	0xfffffffc


//--------------------- .text._Z9PalindromPi      --------------------------
	.section	.text._Z9PalindromPi,"ax",@progbits
	.align	128
        .global         _Z9PalindromPi
        .type           _Z9PalindromPi,@function
        .size           _Z9PalindromPi,(.L_x_7 - _Z9PalindromPi)
        .other          _Z9PalindromPi,@"STO_CUDA_ENTRY STV_DEFAULT"
_Z9PalindromPi:
.text._Z9PalindromPi:
[----:B------:R-:W-:Y:S01]  /*0000*/  LDC R1, c[0x0][0x37c] ;  /* 0x0000df00ff017b82 */ /* 0x000fe20000000800 */
[----:B------:R-:W0:Y:S01]  /*0010*/  S2R R4, SR_TID.X ;  /* 0x0000000000047919 */ /* 0x000e220000002100 */
[----:B------:R-:W1:Y:S01]  /*0020*/  LDCU.64 UR4, c[0x0][0x358] ;  /* 0x00006b00ff0477ac */ /* 0x000e620008000a00 */
[----:B------:R-:W-:Y:S01]  /*0030*/  BSSY.RECONVERGENT B0, `(.L_x_0) ;  /* 0x0000017000007945 */ /* 0x000fe20003800200 */
[----:B------:R-:W-:Y:S01]  /*0040*/  HFMA2 R5, -RZ, RZ, 0, 0 ;  /* 0x00000000ff057431 */ /* 0x000fe200000001ff */
[----:B0-----:R-:W-:-:S13]  /*0050*/  ISETP.NE.AND P0, PT, R4, RZ, PT ;  /* 0x000000ff0400720c */ /* 0x001fda0003f05270 */
[----:B-1----:R-:W-:Y:S05]  /*0060*/  @!P0 BRA `(.L_x_1) ;  /* 0x00000000004c8947 */ /* 0x002fea0003800000 */
[----:B------:R-:W-:Y:S01]  /*0070*/  IMAD R5, R4, 0xa, RZ ;  /* 0x0000000a04057824 */ /* 0x000fe200078e02ff */
[----:B------:R-:W-:-:S07]  /*0080*/  MOV R0, RZ ;  /* 0x000000ff00007202 */ /* 0x000fce0000000f00 */
.L_x_5:
[----:B------:R-:W-:Y:S01]  /*0090*/  IMAD.IADD R5, R0, 0x1, R5 ;  /* 0x0000000100057824 */ /* 0x000fe200078e0205 */
[----:B------:R-:W-:Y:S01]  /*00a0*/  BSSY.RECONVERGENT B1, `(.L_x_2) ;  /* 0x000000d000017945 */ /* 0x000fe20003800200 */
[----:B------:R-:W-:-:S03]  /*00b0*/  MOV R0, RZ ;  /* 0x000000ff00007202 */ /* 0x000fc60000000f00 */
[----:B------:R-:W-:-:S13]  /*00c0*/  ISETP.GE.AND P0, PT, R5, 0x1, PT ;  /* 0x000000010500780c */ /* 0x000fda0003f06270 */
[----:B------:R-:W-:Y:S05]  /*00d0*/  @!P0 BRA `(.L_x_3) ;  /* 0x0000000000248947 */ /* 0x000fea0003800000 */
[----:B------:R-:W-:Y:S01]  /*00e0*/  IMAD.MOV.U32 R0, RZ, RZ, RZ ;  /* 0x000000ffff007224 */ /* 0x000fe200078e00ff */
[----:B------:R-:W-:-:S07]  /*00f0*/  MOV R2, R5 ;  /* 0x0000000500027202 */ /* 0x000fce0000000f00 */
.L_x_4:
[C---:B------:R-:W-:Y:S01]  /*0100*/  ISETP.GE.U32.AND P0, PT, R2.reuse, 0xa, PT ;  /* 0x0000000a0200780c */ /* 0x040fe20003f06070 */
[----:B------:R-:W-:-:S05]  /*0110*/  IMAD.HI.U32 R3, R2, -0x33333333, RZ ;  /* 0xcccccccd02037827 */ /* 0x000fca00078e00ff */
[----:B------:R-:W-:-:S05]  /*0120*/  SHF.R.U32.HI R3, RZ, 0x3, R3 ;  /* 0x00000003ff037819 */ /* 0x000fca0000011603 */
[----:B------:R-:W-:Y:S02]  /*0130*/  IMAD R7, R3, -0xa, R2 ;  /* 0xfffffff603077824 */ /* 0x000fe400078e0202 */
[----:B------:R-:W-:Y:S02]  /*0140*/  IMAD.MOV.U32 R2, RZ, RZ, R3 ;  /* 0x000000ffff027224 */ /* 0x000fe400078e0003 */
[----:B------:R-:W-:Y:S01]  /*0150*/  IMAD R0, R0, 0xa, R7 ;  /* 0x0000000a00007824 */ /* 0x000fe200078e0207 */
[----:B------:R-:W-:Y:S06]  /*0160*/  @P0 BRA `(.L_x_4) ;  /* 0xfffffffc00e40947 */ /* 0x000fec000383ffff */
.L_x_3:
[----:B------:R-:W-:Y:S05]  /*0170*/  BSYNC.RECONVERGENT B1 ;  /* 0x0000000000017941 */ /* 0x000fea0003800200 */
.L_x_2:
[----:B------:R-:W-:-:S13]  /*0180*/  ISETP.NE.AND P0, PT, R5, R0, PT ;  /* 0x000000000500720c */ /* 0x000fda0003f05270 */
[----:B------:R-:W-:Y:S05]  /*0190*/  @P0 BRA `(.L_x_5) ;  /* 0xfffffffc00bc0947 */ /* 0x000fea000383ffff */
.L_x_1:
[----:B------:R-:W-:Y:S05]  /*01a0*/  BSYNC.RECONVERGENT B0 ;  /* 0x0000000000007941 */ /* 0x000fea0003800200 */
.L_x_0:
[----:B------:R-:W0:Y:S08]  /*01b0*/  S2UR UR6, SR_CTAID.X ;  /* 0x00000000000679c3 */ /* 0x000e300000002500 */
[----:B------:R-:W0:Y:S08]  /*01c0*/  LDC R7, c[0x0][0x360] ;  /* 0x0000d800ff077b82 */ /* 0x000e300000000800 */
[----:B------:R-:W1:Y:S01]  /*01d0*/  LDC.64 R2, c[0x0][0x380] ;  /* 0x0000e000ff027b82 */ /* 0x000e620000000a00 */
[----:B0-----:R-:W-:-:S04]  /*01e0*/  IMAD R7, R7, UR6, R4 ;  /* 0x0000000607077c24 */ /* 0x001fc8000f8e0204 */
[----:B-1----:R-:W-:-:S05]  /*01f0*/  IMAD.WIDE R2, R7, 0x4, R2 ;  /* 0x0000000407027825 */ /* 0x002fca00078e0202 */
[----:B------:R-:W-:Y:S01]  /*0200*/  STG.E desc[UR4][R2.64], R5 ;  /* 0x0000000502007986 */ /* 0x000fe2000c101904 */
[----:B------:R-:W-:Y:S05]  /*0210*/  EXIT ;  /* 0x000000000000794d */ /* 0x000fea0003800000 */
.L_x_6:
[----:B------:R-:W-:-:S00]  /*0220*/  BRA `(.L_x_6) ;  /* 0xfffffffc00fc7947 */ /* 0x000fc0000383ffff */
[----:B------:R-:W-:-:S00]  /*0230*/  NOP ;  /* 0x0000000000007918 */ /* 0x000fc00000000000 */
        /* <DEDUP_REMOVED lines=12> */
.L_x_7:


//--------------------- .nv.shared.reserved.0     --------------------------
	.section	.nv.shared.reserved.0,"aw",@nobits
	.weak		__nv_reservedSMEM_offset_0_alias
	.size		__nv_reservedSMEM_offset_0_alias, 0, 64
	.other		__nv_reservedSMEM_offset_0_alias,@"STO_CUDA_RESERVED_SHARED STV_DEFAULT"
__nv_reservedSMEM_offset_0_alias:
	.zero		0
	.zero		64


//--------------------- .nv.constant0._Z9PalindromPi --------------------------
	.section	.nv.constant0._Z9PalindromPi,"a",@progbits
	.sectionflags	@""
	.align	4
.nv.constant0._Z9PalindromPi:
	.zero		904


//--------------------- SYMBOLS --------------------------

	.type		.nv.reservedSmem.offset0,@object
	.size		.nv.reservedSmem.offset0,0x4
